	.headerflags	@"EF_CUDA_TEXMODE_UNIFIED EF_CUDA_64BIT_ADDRESS EF_CUDA_ACCELERATORS EF_CUDA_SM90 EF_CUDA_VIRTUAL_SM(EF_CUDA_SM90)"
	.elftype	@"ET_EXEC"


//--------------------- .nv.info                  --------------------------
	.section	.nv.info,"",@"SHT_CUDA_INFO"
	.align	4


	//----- nvinfo : EIATTR_REGCOUNT
	.align		4
        /*0000*/ 	.byte	0x04, 0x2f
        /*0002*/ 	.short	(.L_1 - .L_0)
	.align		4
.L_0:
        /*0004*/ 	.word	index@(triton_poi_fused_max_pool2d_with_indices_18)
        /*0008*/ 	.word	0x0000002b


	//----- nvinfo : EIATTR_MIN_STACK_SIZE
	.align		4
.L_1:
        /*000c*/ 	.byte	0x04, 0x12
        /*000e*/ 	.short	(.L_3 - .L_2)
	.align		4
.L_2:
        /*0010*/ 	.word	index@(triton_poi_fused_max_pool2d_with_indices_18)
        /*0014*/ 	.word	0x00000000


	//----- nvinfo : EIATTR_FRAME_SIZE
	.align		4
.L_3:
        /*0018*/ 	.byte	0x04, 0x11
        /*001a*/ 	.short	(.L_5 - .L_4)
	.align		4
.L_4:
        /*001c*/ 	.word	index@(triton_poi_fused_max_pool2d_with_indices_18)
        /*0020*/ 	.word	0x00000000


	//----- nvinfo : EIATTR_MIN_STACK_SIZE
	.align		4
.L_5:
        /*0024*/ 	.byte	0x04, 0x12
        /*0026*/ 	.short	(.L_7 - .L_6)
	.align		4
.L_6:
        /*0028*/ 	.word	index@(triton_poi_fused_max_pool2d_with_indices_18)
        /*002c*/ 	.word	0x00000000
.L_7:


//--------------------- .nv.info.triton_poi_fused_max_pool2d_with_indices_18 --------------------------
	.section	.nv.info.triton_poi_fused_max_pool2d_with_indices_18,"",@"SHT_CUDA_INFO"
	.sectionflags	@""
	.align	4


	//----- nvinfo : EIATTR_CUDA_API_VERSION
	.align		4
        /*0000*/ 	.byte	0x04, 0x37
        /*0002*/ 	.short	(.L_9 - .L_8)
.L_8:
        /*0004*/ 	.word	0x0000007c


	//----- nvinfo : EIATTR_KPARAM_INFO
	.align		4
.L_9:
        /*0008*/ 	.byte	0x04, 0x17
        /*000a*/ 	.short	(.L_11 - .L_10)
.L_10:
        /*000c*/ 	.word	0x00000000
        /*0010*/ 	.short	0x0003
        /*0012*/ 	.short	0x0018
        /*0014*/ 	.byte	0x00, 0xf0, 0x11, 0x00


	//----- nvinfo : EIATTR_KPARAM_INFO
	.align		4
.L_11:
        /*0018*/ 	.byte	0x04, 0x17
        /*001a*/ 	.short	(.L_13 - .L_12)
.L_12:
        /*001c*/ 	.word	0x00000000
        /*0020*/ 	.short	0x0002
        /*0022*/ 	.short	0x0010
        /*0024*/ 	.byte	0x00, 0xf4, 0x21, 0x00


	//----- nvinfo : EIATTR_KPARAM_INFO
	.align		4
.L_13:
        /*0028*/ 	.byte	0x04, 0x17
        /*002a*/ 	.short	(.L_15 - .L_14)
.L_14:
        /*002c*/ 	.word	0x00000000
        /*0030*/ 	.short	0x0001
        /*0032*/ 	.short	0x0008
        /*0034*/ 	.byte	0x00, 0xf4, 0x21, 0x00


	//----- nvinfo : EIATTR_KPARAM_INFO
	.align		4
.L_15:
        /*0038*/ 	.byte	0x04, 0x17
        /*003a*/ 	.short	(.L_17 - .L_16)
.L_16:
        /*003c*/ 	.word	0x00000000
        /*0040*/ 	.short	0x0000
        /*0042*/ 	.short	0x0000
        /*0044*/ 	.byte	0x00, 0xf4, 0x21, 0x00


	//----- nvinfo : EIATTR_SPARSE_MMA_MASK
	.align		4
.L_17:
        /*0048*/ 	.byte	0x03, 0x50
        /*004a*/ 	.short	0x0000


	//----- nvinfo : EIATTR_MAXREG_COUNT
	.align		4
        /*004c*/ 	.byte	0x03, 0x1b
        /*004e*/ 	.short	0x00ff


	//----- nvinfo : EIATTR_EXIT_INSTR_OFFSETS
	.align		4
        /*0050*/ 	.byte	0x04, 0x1c
        /*0052*/ 	.short	(.L_19 - .L_18)


	//   ....[0]....
.L_18:
        /*0054*/ 	.word	0x00001110


	//   ....[1]....
        /*0058*/ 	.word	0x00001130


	//----- nvinfo : EIATTR_REQNTID
	.align		4
.L_19:
        /*005c*/ 	.byte	0x04, 0x10
        /*005e*/ 	.short	(.L_21 - .L_20)
.L_20:
        /*0060*/ 	.word	0x00000080
        /*0064*/ 	.word	0x00000001
        /*0068*/ 	.word	0x00000001


	//----- nvinfo : EIATTR_CBANK_PARAM_SIZE
	.align		4
.L_21:
        /*006c*/ 	.byte	0x03, 0x19
        /*006e*/ 	.short	0x001c


	//----- nvinfo : EIATTR_PARAM_CBANK
	.align		4
        /*0070*/ 	.byte	0x04, 0x0a
        /*0072*/ 	.short	(.L_23 - .L_22)
	.align		4
.L_22:
        /*0074*/ 	.word	index@(.nv.constant0.triton_poi_fused_max_pool2d_with_indices_18)
        /*0078*/ 	.short	0x0210
        /*007a*/ 	.short	0x001c


	//----- nvinfo : EIATTR_SW_WAR
	.align		4
.L_23:
        /*007c*/ 	.byte	0x04, 0x36
        /*007e*/ 	.short	(.L_25 - .L_24)
.L_24:
        /*0080*/ 	.word	0x00000008
.L_25:


//--------------------- .nv.callgraph             --------------------------
	.section	.nv.callgraph,"",@"SHT_CUDA_CALLGRAPH"
	.align	4
	.sectionentsize	8
	.align		4
        /*0000*/ 	.word	0x00000000
	.align		4
        /*0004*/ 	.word	0xffffffff
	.align		4
        /*0008*/ 	.word	0x00000000
	.align		4
        /*000c*/ 	.word	0xfffffffe
	.align		4
        /*0010*/ 	.word	0x00000000
	.align		4
        /*0014*/ 	.word	0xfffffffd
	.align		4
        /*0018*/ 	.word	0x00000000
	.align		4
        /*001c*/ 	.word	0xfffffffc


//--------------------- .text.triton_poi_fused_max_pool2d_with_indices_18 --------------------------
	.section	.text.triton_poi_fused_max_pool2d_with_indices_18,"ax",@progbits
	.sectionflags	@"SHF_BARRIERS=1"
	.align	128
        .global         triton_poi_fused_max_pool2d_with_indices_18
        .type           triton_poi_fused_max_pool2d_with_indices_18,@function
        .size           triton_poi_fused_max_pool2d_with_indices_18,(.L_x_1 - triton_poi_fused_max_pool2d_with_indices_18)
        .other          triton_poi_fused_max_pool2d_with_indices_18,@"STO_CUDA_ENTRY STV_DEFAULT"
triton_poi_fused_max_pool2d_with_indices_18:
.text.triton_poi_fused_max_pool2d_with_indices_18:
[----:B------:R-:W0:Y:S02]  /*0000*/  LDC R1, c[0x0][0x28] ;  /* 0x00000a00ff017b82 */ /* 0x000e240000000800 */
[----:B------:R-:W1:Y:S01]  /*0010*/  S2R R16, SR_TID.X ;  /* 0x0000000000107919 */ /* 0x000e620000002100 */
[----:B------:R-:W-:Y:S02]  /*0020*/  CS2R R12, SRZ ;  /* 0x00000000000c7805 */ /* 0x000fe4000001ff00 */
[----:B------:R-:W-:Y:S02]  /*0030*/  CS2R R14, SRZ ;  /* 0x00000000000e7805 */ /* 0x000fe4000001ff00 */
[----:B------:R-:W-:Y:S01]  /*0040*/  CS2R R8, SRZ ;  /* 0x0000000000087805 */ /* 0x000fe2000001ff00 */
[----:B------:R-:W2:Y:S01]  /*0050*/  S2R R0, SR_CTAID.X ;  /* 0x0000000000007919 */ /* 0x000ea20000002500 */
[----:B------:R-:W-:Y:S01]  /*0060*/  CS2R R10, SRZ ;  /* 0x00000000000a7805 */ /* 0x000fe2000001ff00 */
[----:B------:R-:W-:Y:S01]  /*0070*/  ULDC.64 UR6, c[0x0][0x208] ;  /* 0x0000820000067ab9 */ /* 0x000fe20000000a00 */
[----:B-1----:R-:W-:Y:S02]  /*0080*/  IMAD.SHL.U32 R19, R16, 0x8, RZ ;  /* 0x0000000810137824 */ /* 0x002fe400078e00ff */
[----:B--2---:R-:W-:-:S03]  /*0090*/  IMAD.SHL.U32 R0, R0, 0x400, RZ ;  /* 0x0000040000007824 */ /* 0x004fc600078e00ff */
[----:B------:R-:W-:-:S04]  /*00a0*/  LOP3.LUT R19, R19, 0x3f8, RZ, 0xc0, !PT ;  /* 0x000003f813137812 */ /* 0x000fc800078ec0ff */
[----:B------:R-:W-:-:S04]  /*00b0*/  LOP3.LUT R17, R0, R19, RZ, 0xfc, !PT ;  /* 0x0000001300117212 */ /* 0x000fc800078efcff */
[C---:B------:R-:W-:Y:S01]  /*00c0*/  ISETP.GE.AND P0, PT, R17.reuse, 0x4ba00, PT ;  /* 0x0004ba001100780c */ /* 0x040fe20003f06270 */
[----:B------:R-:W-:-:S04]  /*00d0*/  IMAD.HI R2, R17, 0x66666667, RZ ;  /* 0x6666666711027827 */ /* 0x000fc800078e02ff */
[----:B------:R-:W-:Y:S01]  /*00e0*/  IMAD.HI R6, R17, 0x94f2095, RZ ;  /* 0x094f209511067827 */ /* 0x000fe200078e02ff */
[----:B------:R-:W-:-:S04]  /*00f0*/  SHF.R.U32.HI R3, RZ, 0x1f, R2 ;  /* 0x0000001fff037819 */ /* 0x000fc80000011602 */
[----:B------:R-:W-:Y:S02]  /*0100*/  LEA.HI.SX32 R4, R2, R3, 0x18 ;  /* 0x0000000302047211 */ /* 0x000fe400078fc2ff */
[----:B------:R-:W-:-:S03]  /*0110*/  SHF.R.U32.HI R7, RZ, 0x1f, R6 ;  /* 0x0000001fff077819 */ /* 0x000fc60000011606 */
[----:B------:R-:W-:Y:S01]  /*0120*/  IMAD.HI R2, R4, 0x2e8ba2e9, RZ ;  /* 0x2e8ba2e904027827 */ /* 0x000fe200078e02ff */
[----:B------:R-:W-:-:S03]  /*0130*/  LEA.HI R6, R6, R7, RZ, 0x18 ;  /* 0x0000000706067211 */ /* 0x000fc600078fc0ff */
[----:B------:R-:W-:Y:S01]  /*0140*/  IMAD R21, R4, -0x280, R17 ;  /* 0xfffffd8004157824 */ /* 0x000fe200078e0211 */
[----:B------:R-:W-:-:S04]  /*0150*/  SHF.R.S32.HI R3, RZ, 0x1, R2 ;  /* 0x00000001ff037819 */ /* 0x000fc80000011402 */
[----:B------:R-:W-:Y:S02]  /*0160*/  LEA.HI R5, R2, R3, RZ, 0x1 ;  /* 0x0000000302057211 */ /* 0x000fe400078f08ff */
[----:B------:R-:W1:Y:S03]  /*0170*/  LDC.64 R2, c[0x0][0x210] ;  /* 0x00008400ff027b82 */ /* 0x000e660000000a00 */
[----:B------:R-:W-:-:S04]  /*0180*/  IMAD R5, R5, -0xb, R4 ;  /* 0xfffffff505057824 */ /* 0x000fc800078e0204 */
[----:B------:R-:W-:-:S04]  /*0190*/  IMAD R5, R6, 0x16, R5 ;  /* 0x0000001606057824 */ /* 0x000fc800078e0205 */
[----:B------:R-:W-:-:S04]  /*01a0*/  IMAD R18, R5, 0x500, RZ ;  /* 0x0000050005127824 */ /* 0x000fc800078e02ff */
[----:B------:R-:W-:Y:S02]  /*01b0*/  VIADD R22, R18, 0x280 ;  /* 0x0000028012167836 */ /* 0x000fe40000000000 */
[C---:B------:R-:W-:Y:S02]  /*01c0*/  IMAD.IADD R25, R21.reuse, 0x1, R18 ;  /* 0x0000000115197824 */ /* 0x040fe400078e0212 */
[----:B------:R-:W-:Y:S02]  /*01d0*/  IMAD.IADD R27, R21, 0x1, R22 ;  /* 0x00000001151b7824 */ /* 0x000fe400078e0216 */
[----:B-1----:R-:W-:-:S04]  /*01e0*/  IMAD.WIDE R24, R25, 0x4, R2 ;  /* 0x0000000419187825 */ /* 0x002fc800078e0202 */
[----:B------:R-:W-:Y:S01]  /*01f0*/  IMAD.WIDE R26, R27, 0x4, R2 ;  /* 0x000000041b1a7825 */ /* 0x000fe200078e0202 */
[----:B------:R-:W2:Y:S04]  /*0200*/  @!P0 LDG.E.128 R12, desc[UR6][R24.64] ;  /* 0x00000006180c8981 */ /* 0x000ea8000c1e1d00 */
[----:B------:R-:W2:Y:S01]  /*0210*/  @!P0 LDG.E.128 R8, desc[UR6][R26.64] ;  /* 0x000000061a088981 */ /* 0x000ea2000c1e1d00 */
[----:B------:R-:W-:Y:S01]  /*0220*/  VIADD R34, R18, 0x3700 ;  /* 0x0000370012227836 */ /* 0x000fe20000000000 */
[----:B------:R-:W-:Y:S02]  /*0230*/  CS2R R4, SRZ ;  /* 0x0000000000047805 */ /* 0x000fe4000001ff00 */
[----:B------:R-:W-:Y:S01]  /*0240*/  CS2R R6, SRZ ;  /* 0x0000000000067805 */ /* 0x000fe2000001ff00 */
[----:B------:R-:W-:-:S04]  /*0250*/  IMAD.IADD R29, R21, 0x1, R34 ;  /* 0x00000001151d7824 */ /* 0x000fc800078e0222 */
[----:B------:R-:W-:-:S05]  /*0260*/  IMAD.WIDE R28, R29, 0x4, R2 ;  /* 0x000000041d1c7825 */ /* 0x000fca00078e0202 */
[----:B------:R1:W3:Y:S02]  /*0270*/  @!P0 LDG.E.128 R4, desc[UR6][R28.64] ;  /* 0x000000061c048981 */ /* 0x0002e4000c1e1d00 */
[----:B-1----:R-:W-:Y:S02]  /*0280*/  LOP3.LUT R29, R0, 0x4, R19, 0xfe, !PT ;  /* 0x00000004001d7812 */ /* 0x002fe400078efe13 */
[----:B--2---:R-:W-:Y:S02]  /*0290*/  FSETP.GT.AND P2, PT, R11, R15, PT ;  /* 0x0000000f0b00720b */ /* 0x004fe40003f44000 */
[----:B------:R-:W-:Y:S02]  /*02a0*/  FSETP.GT.AND P4, PT, R9, R13, PT ;  /* 0x0000000d0900720b */ /* 0x000fe40003f84000 */
[----:B------:R-:W-:Y:S02]  /*02b0*/  FSETP.GT.AND P5, PT, R10, R14, PT ;  /* 0x0000000e0a00720b */ /* 0x000fe40003fa4000 */
[----:B------:R-:W-:-:S02]  /*02c0*/  FSETP.NAN.AND P1, PT, R11, R11, PT ;  /* 0x0000000b0b00720b */ /* 0x000fc40003f28000 */
[----:B------:R-:W-:Y:S02]  /*02d0*/  FSETP.GT.AND P3, PT, R8, R12, PT ;  /* 0x0000000c0800720b */ /* 0x000fe40003f64000 */
[----:B------:R-:W-:Y:S02]  /*02e0*/  P2R R26, PR, RZ, 0x4 ;  /* 0x00000004ff1a7803 */ /* 0x000fe40000000000 */
[----:B------:R-:W-:Y:S02]  /*02f0*/  P2R R28, PR, RZ, 0x8 ;  /* 0x00000008ff1c7803 */ /* 0x000fe40000000000 */
[----:B------:R-:W-:Y:S02]  /*0300*/  @!P2 SEL R11, R11, R15, P1 ;  /* 0x0000000f0b0ba207 */ /* 0x000fe40000800000 */
[----:B------:R-:W-:Y:S02]  /*0310*/  FSETP.NAN.AND P1, PT, R9, R9, PT ;  /* 0x000000090900720b */ /* 0x000fe40003f28000 */
[----:B------:R-:W-:-:S02]  /*0320*/  FSETP.NAN.AND P2, PT, R10, R10, PT ;  /* 0x0000000a0a00720b */ /* 0x000fc40003f48000 */
[----:B------:R-:W-:Y:S02]  /*0330*/  @!P4 SEL R9, R9, R13, P1 ;  /* 0x0000000d0909c207 */ /* 0x000fe40000800000 */
[----:B------:R-:W-:Y:S02]  /*0340*/  @!P5 SEL R10, R10, R14, P2 ;  /* 0x0000000e0a0ad207 */ /* 0x000fe40001000000 */
[----:B------:R-:W-:Y:S02]  /*0350*/  CS2R R14, SRZ ;  /* 0x00000000000e7805 */ /* 0x000fe4000001ff00 */
[----:B---3--:R-:W-:Y:S02]  /*0360*/  FSETP.NAN.AND P1, PT, R4, R4, PT ;  /* 0x000000040400720b */ /* 0x008fe40003f28000 */
[----:B------:R-:W-:Y:S02]  /*0370*/  FSETP.NAN.AND P2, PT, R8, R8, PT ;  /* 0x000000080800720b */ /* 0x000fe40003f48000 */
[----:B------:R-:W-:-:S02]  /*0380*/  P2R R27, PR, RZ, 0x10 ;  /* 0x00000010ff1b7803 */ /* 0x000fc40000000000 */
[----:B------:R-:W-:Y:S02]  /*0390*/  @!P3 SEL R8, R8, R12, P2 ;  /* 0x0000000c0808b207 */ /* 0x000fe40001000000 */
[----:B------:R-:W-:Y:S02]  /*03a0*/  CS2R R12, SRZ ;  /* 0x00000000000c7805 */ /* 0x000fe4000001ff00 */
[-C--:B------:R-:W-:Y:S02]  /*03b0*/  FSETP.GEU.AND P2, PT, R9, R5.reuse, PT ;  /* 0x000000050900720b */ /* 0x080fe40003f4e000 */
[----:B------:R-:W-:Y:S02]  /*03c0*/  FSETP.GEU.AND P3, PT, R8, R4, PT ;  /* 0x000000040800720b */ /* 0x000fe40003f6e000 */
[----:B------:R-:W-:Y:S02]  /*03d0*/  P2R R31, PR, RZ, 0x4 ;  /* 0x00000004ff1f7803 */ /* 0x000fe40000000000 */
[----:B------:R-:W-:Y:S01]  /*03e0*/  @!P1 SEL R4, R4, R8, !P3 ;  /* 0x0000000804049207 */ /* 0x000fe20005800000 */
[----:B------:R-:W-:Y:S01]  /*03f0*/  IMAD.HI R8, R29, 0x66666667, RZ ;  /* 0x666666671d087827 */ /* 0x000fe200078e02ff */
[----:B------:R-:W-:-:S02]  /*0400*/  FSETP.NAN.AND P1, PT, R5, R5, PT ;  /* 0x000000050500720b */ /* 0x000fc40003f28000 */
[----:B------:R-:W-:Y:S02]  /*0410*/  P2R R30, PR, RZ, 0x8 ;  /* 0x00000008ff1e7803 */ /* 0x000fe40000000000 */
[----:B------:R-:W-:-:S09]  /*0420*/  P2R R20, PR, RZ, 0x20 ;  /* 0x00000020ff147803 */ /* 0x000fd20000000000 */
[----:B------:R-:W-:Y:S02]  /*0430*/  @!P1 SEL R5, R5, R9, !P2 ;  /* 0x0000000905059207 */ /* 0x000fe40005000000 */
[-C--:B------:R-:W-:Y:S02]  /*0440*/  FSETP.NAN.AND P1, PT, R6, R6.reuse, PT ;  /* 0x000000060600720b */ /* 0x080fe40003f28000 */
[----:B------:R-:W-:Y:S02]  /*0450*/  FSETP.GEU.AND P2, PT, R10, R6, PT ;  /* 0x000000060a00720b */ /* 0x000fe40003f4e000 */
[----:B------:R-:W-:Y:S02]  /*0460*/  SHF.R.U32.HI R9, RZ, 0x1f, R8 ;  /* 0x0000001fff097819 */ /* 0x000fe40000011608 */
[----:B------:R-:W-:Y:S02]  /*0470*/  P2R R33, PR, RZ, 0x4 ;  /* 0x00000004ff217803 */ /* 0x000fe40000000000 */
[----:B------:R-:W-:-:S05]  /*0480*/  LEA.HI.SX32 R8, R8, R9, 0x18 ;  /* 0x0000000908087211 */ /* 0x000fca00078fc2ff */
[----:B------:R-:W-:Y:S01]  /*0490*/  @!P1 SEL R6, R6, R10, !P2 ;  /* 0x0000000a06069207 */ /* 0x000fe20005000000 */
[----:B------:R-:W-:Y:S01]  /*04a0*/  IMAD R29, R8, -0x280, R29 ;  /* 0xfffffd80081d7824 */ /* 0x000fe200078e021d */
[-C--:B------:R-:W-:Y:S02]  /*04b0*/  FSETP.NAN.AND P1, PT, R7, R7.reuse, PT ;  /* 0x000000070700720b */ /* 0x080fe40003f28000 */
[----:B------:R-:W-:Y:S02]  /*04c0*/  CS2R R8, SRZ ;  /* 0x0000000000087805 */ /* 0x000fe4000001ff00 */
[----:B------:R-:W-:Y:S01]  /*04d0*/  FSETP.GEU.AND P2, PT, R11, R7, PT ;  /* 0x000000070b00720b */ /* 0x000fe20003f4e000 */
[C---:B------:R-:W-:Y:S02]  /*04e0*/  IMAD.IADD R23, R29.reuse, 0x1, R18 ;  /* 0x000000011d177824 */ /* 0x040fe400078e0212 */
[----:B------:R-:W-:Y:S01]  /*04f0*/  IMAD.IADD R25, R29, 0x1, R22 ;  /* 0x000000011d197824 */ /* 0x000fe200078e0216 */
[----:B------:R-:W-:Y:S01]  /*0500*/  P2R R32, PR, RZ, 0x4 ;  /* 0x00000004ff207803 */ /* 0x000fe20000000000 */
[----:B------:R-:W-:-:S04]  /*0510*/  IMAD.WIDE R22, R23, 0x4, R2 ;  /* 0x0000000417167825 */ /* 0x000fc800078e0202 */
[----:B------:R-:W-:Y:S01]  /*0520*/  IMAD.WIDE R24, R25, 0x4, R2 ;  /* 0x0000000419187825 */ /* 0x000fe200078e0202 */
[----:B------:R-:W-:Y:S02]  /*0530*/  @!P1 SEL R7, R7, R11, !P2 ;  /* 0x0000000b07079207 */ /* 0x000fe40005000000 */
[----:B------:R-:W-:Y:S02]  /*0540*/  CS2R R10, SRZ ;  /* 0x00000000000a7805 */ /* 0x000fe4000001ff00 */
[----:B------:R-:W2:Y:S04]  /*0550*/  @!P0 LDG.E.128 R12, desc[UR6][R24.64] ;  /* 0x00000006180c8981 */ /* 0x000ea8000c1e1d00 */
[----:B------:R1:W2:Y:S02]  /*0560*/  @!P0 LDG.E.128 R8, desc[UR6][R22.64] ;  /* 0x0000000616088981 */ /* 0x0002a4000c1e1d00 */
[----:B-1----:R-:W-:-:S04]  /*0570*/  IMAD.IADD R23, R29, 0x1, R34 ;  /* 0x000000011d177824 */ /* 0x002fc800078e0222 */
[----:B------:R-:W-:Y:S01]  /*0580*/  IMAD.WIDE R22, R23, 0x4, R2 ;  /* 0x0000000417167825 */ /* 0x000fe200078e0202 */
[C---:B--2---:R-:W-:Y:S02]  /*0590*/  FSETP.GT.AND P2, PT, R15.reuse, R11, PT ;  /* 0x0000000b0f00720b */ /* 0x044fe40003f44000 */
[----:B------:R-:W-:Y:S02]  /*05a0*/  FSETP.NAN.AND P1, PT, R15, R15, PT ;  /* 0x0000000f0f00720b */ /* 0x000fe40003f28000 */
[----:B------:R-:W-:-:S09]  /*05b0*/  P2R R24, PR, RZ, 0x4 ;  /* 0x00000004ff187803 */ /* 0x000fd20000000000 */
[----:B------:R-:W-:Y:S02]  /*05c0*/  @!P2 SEL R15, R15, R11, P1 ;  /* 0x0000000b0f0fa207 */ /* 0x000fe40000800000 */
[C---:B------:R-:W-:Y:S02]  /*05d0*/  FSETP.GT.AND P2, PT, R14.reuse, R10, PT ;  /* 0x0000000a0e00720b */ /* 0x040fe40003f44000 */
        /* <DEDUP_REMOVED lines=9> */
[----:B------:R-:W-:-:S09]  /*0670*/  CS2R R10, SRZ ;  /* 0x00000000000a7805 */ /* 0x000fd2000001ff00 */
[----:B------:R-:W-:Y:S02]  /*0680*/  @!P2 SEL R12, R12, R8, P1 ;  /* 0x000000080c0ca207 */ /* 0x000fe40000800000 */
[----:B------:R-:W-:-:S06]  /*0690*/  CS2R R8, SRZ ;  /* 0x0000000000087805 */ /* 0x000fcc000001ff00 */
[----:B------:R1:W2:Y:S01]  /*06a0*/  @!P0 LDG.E.128 R8, desc[UR6][R22.64] ;  /* 0x0000000616088981 */ /* 0x0002a2000c1e1d00 */
[----:B------:R-:W-:Y:S01]  /*06b0*/  P2R R36, PR, RZ, 0x4 ;  /* 0x00000004ff247803 */ /* 0x000fe20000000000 */
[----:B------:R-:W-:-:S04]  /*06c0*/  VIADD R18, R18, 0x3980 ;  /* 0x0000398012127836 */ /* 0x000fc80000000000 */
[----:B-1----:R-:W-:-:S04]  /*06d0*/  IMAD.IADD R23, R21, 0x1, R18 ;  /* 0x0000000115177824 */ /* 0x002fc800078e0212 */
[----:B------:R-:W-:Y:S01]  /*06e0*/  IMAD.WIDE R22, R23, 0x4, R2 ;  /* 0x0000000417167825 */ /* 0x000fe200078e0202 */
[-C--:B--2---:R-:W-:Y:S02]  /*06f0*/  FSETP.NAN.AND P1, PT, R8, R8.reuse, PT ;  /* 0x000000080800720b */ /* 0x084fe40003f28000 */
[----:B------:R-:W-:Y:S02]  /*0700*/  FSETP.NAN.AND P3, PT, R9, R9, PT ;  /* 0x000000090900720b */ /* 0x000fe40003f68000 */
[----:B------:R-:W-:-:S09]  /*0710*/  FSETP.GEU.AND P2, PT, R12, R8, PT ;  /* 0x000000080c00720b */ /* 0x000fd20003f4e000 */
[----:B------:R-:W-:Y:S02]  /*0720*/  @!P1 SEL R8, R8, R12, !P2 ;  /* 0x0000000c08089207 */ /* 0x000fe40005000000 */
[----:B------:R-:W-:-:S04]  /*0730*/  FSETP.GEU.AND P1, PT, R13, R9, PT ;  /* 0x000000090d00720b */ /* 0x000fc80003f2e000 */
[----:B------:R-:W-:Y:S02]  /*0740*/  @!P3 SEL R9, R9, R13, !P1 ;  /* 0x0000000d0909b207 */ /* 0x000fe40004800000 */
[-C--:B------:R-:W-:Y:S02]  /*0750*/  FSETP.NAN.AND P3, PT, R10, R10.reuse, PT ;  /* 0x0000000a0a00720b */ /* 0x080fe40003f68000 */
[----:B------:R-:W-:Y:S02]  /*0760*/  FSETP.GEU.AND P4, PT, R14, R10, PT ;  /* 0x0000000a0e00720b */ /* 0x000fe40003f8e000 */
[----:B------:R-:W-:-:S09]  /*0770*/  P2R R37, PR, RZ, 0x2 ;  /* 0x00000002ff257803 */ /* 0x000fd20000000000 */
[----:B------:R-:W-:Y:S02]  /*0780*/  @!P3 SEL R10, R10, R14, !P4 ;  /* 0x0000000e0a0ab207 */ /* 0x000fe40006000000 */
[-C--:B------:R-:W-:Y:S02]  /*0790*/  FSETP.NAN.AND P3, PT, R11, R11.reuse, PT ;  /* 0x0000000b0b00720b */ /* 0x080fe40003f68000 */
[----:B------:R-:W-:Y:S02]  /*07a0*/  FSETP.GEU.AND P1, PT, R15, R11, PT ;  /* 0x0000000b0f00720b */ /* 0x000fe40003f2e000 */
[----:B------:R-:W-:-:S09]  /*07b0*/  CS2R R12, SRZ ;  /* 0x00000000000c7805 */ /* 0x000fd2000001ff00 */
[----:B------:R-:W-:Y:S02]  /*07c0*/  @!P3 SEL R11, R11, R15, !P1 ;  /* 0x0000000f0b0bb207 */ /* 0x000fe40004800000 */
[----:B------:R-:W-:-:S06]  /*07d0*/  CS2R R14, SRZ ;  /* 0x00000000000e7805 */ /* 0x000fcc000001ff00 */
[----:B------:R-:W2:Y:S01]  /*07e0*/  @!P0 LDG.E.128 R12, desc[UR6][R22.64] ;  /* 0x00000006160c8981 */ /* 0x000ea2000c1e1d00 */
[----:B------:R-:W-:Y:S01]  /*07f0*/  P2R R39, PR, RZ, 0x2 ;  /* 0x00000002ff277803 */ /* 0x000fe20000000000 */
[----:B------:R-:W-:-:S04]  /*0800*/  IMAD.IADD R29, R29, 0x1, R18 ;  /* 0x000000011d1d7824 */ /* 0x000fc800078e0212 */
[----:B------:R-:W-:Y:S01]  /*0810*/  IMAD.WIDE R2, R29, 0x4, R2 ;  /* 0x000000041d027825 */ /* 0x000fe200078e0202 */
[-C--:B--2---:R-:W-:Y:S02]  /*0820*/  FSETP.NAN.AND P3, PT, R12, R12.reuse, PT ;  /* 0x0000000c0c00720b */ /* 0x084fe40003f68000 */
[----:B------:R-:W-:-:S11]  /*0830*/  FSETP.GEU.AND P1, PT, R4, R12, PT ;  /* 0x0000000c0400720b */ /* 0x000fd60003f2e000 */
[----:B------:R-:W-:Y:S02]  /*0840*/  @!P3 SEL R12, R12, R4, !P1 ;  /* 0x000000040c0cb207 */ /* 0x000fe40004800000 */
[-C--:B------:R-:W-:Y:S02]  /*0850*/  FSETP.NAN.AND P3, PT, R13, R13.reuse, PT ;  /* 0x0000000d0d00720b */ /* 0x080fe40003f68000 */
[----:B------:R-:W-:Y:S02]  /*0860*/  P2R R22, PR, RZ, 0x2 ;  /* 0x00000002ff167803 */ /* 0x000fe40000000000 */
[----:B------:R-:W-:-:S09]  /*0870*/  FSETP.GEU.AND P1, PT, R5, R13, PT ;  /* 0x0000000d0500720b */ /* 0x000fd20003f2e000 */
[----:B------:R-:W-:Y:S02]  /*0880*/  @!P3 SEL R13, R13, R5, !P1 ;  /* 0x000000050d0db207 */ /* 0x000fe40004800000 */
[-C--:B------:R-:W-:Y:S02]  /*0890*/  FSETP.NAN.AND P3, PT, R14, R14.reuse, PT ;  /* 0x0000000e0e00720b */ /* 0x080fe40003f68000 */
[----:B------:R-:W-:Y:S02]  /*08a0*/  P2R R40, PR, RZ, 0x2 ;  /* 0x00000002ff287803 */ /* 0x000fe40000000000 */
[----:B------:R-:W-:-:S09]  /*08b0*/  FSETP.GEU.AND P1, PT, R6, R14, PT ;  /* 0x0000000e0600720b */ /* 0x000fd20003f2e000 */
[----:B------:R-:W-:Y:S02]  /*08c0*/  @!P3 SEL R14, R14, R6, !P1 ;  /* 0x000000060e0eb207 */ /* 0x000fe40004800000 */
[-C--:B------:R-:W-:Y:S02]  /*08d0*/  FSETP.NAN.AND P3, PT, R15, R15.reuse, PT ;  /* 0x0000000f0f00720b */ /* 0x080fe40003f68000 */
[----:B------:R-:W-:Y:S02]  /*08e0*/  P2R R21, PR, RZ, 0x2 ;  /* 0x00000002ff157803 */ /* 0x000fe40000000000 */
[----:B------:R-:W-:Y:S02]  /*08f0*/  FSETP.GEU.AND P1, PT, R7, R15, PT ;  /* 0x0000000f0700720b */ /* 0x000fe40003f2e000 */
[----:B------:R-:W-:-:S07]  /*0900*/  CS2R R4, SRZ ;  /* 0x0000000000047805 */ /* 0x000fce000001ff00 */
[----:B------:R-:W-:Y:S02]  /*0910*/  @!P3 SEL R15, R15, R7, !P1 ;  /* 0x000000070f0fb207 */ /* 0x000fe40004800000 */
[----:B------:R-:W-:-:S06]  /*0920*/  CS2R R6, SRZ ;  /* 0x0000000000067805 */ /* 0x000fcc000001ff00 */
[----:B------:R-:W2:Y:S01]  /*0930*/  @!P0 LDG.E.128 R4, desc[UR6][R2.64] ;  /* 0x0000000602048981 */ /* 0x000ea2000c1e1d00 */
[----:B------:R-:W-:Y:S02]  /*0940*/  P2R R23, PR, RZ, 0x2 ;  /* 0x00000002ff177803 */ /* 0x000fe40000000000 */
[----:B------:R-:W-:-:S04]  /*0950*/  ISETP.NE.AND P1, PT, R33, RZ, PT ;  /* 0x000000ff2100720c */ /* 0x000fc80003f25270 */
        /* <DEDUP_REMOVED lines=13> */
[----:B------:R-:W-:Y:S02]  /*0a30*/  ISETP.NE.AND P1, PT, R26, RZ, PT ;  /* 0x000000ff1a00720c */ /* 0x000fe40003f25270 */
[----:B------:R-:W-:Y:S02]  /*0a40*/  P2R R38, PR, RZ, 0x10 ;  /* 0x00000010ff267803 */ /* 0x000fe40000000000 */
[----:B------:R-:W-:Y:S02]  /*0a50*/  P2R R26, PR, RZ, 0x2 ;  /* 0x00000002ff1a7803 */ /* 0x000fe40000000000 */
[----:B------:R-:W-:-:S04]  /*0a60*/  ISETP.NE.AND P1, PT, R20, RZ, PT ;  /* 0x000000ff1400720c */ /* 0x000fc80003f25270 */
[----:B------:R-:W-:Y:S02]  /*0a70*/  P2R R20, PR, RZ, 0x2 ;  /* 0x00000002ff147803 */ /* 0x000fe40000000000 */
[----:B------:R-:W-:-:S04]  /*0a80*/  ISETP.NE.AND P1, PT, R27, RZ, PT ;  /* 0x000000ff1b00720c */ /* 0x000fc80003f25270 */
[----:B------:R-:W-:Y:S02]  /*0a90*/  P2R R27, PR, RZ, 0x2 ;  /* 0x00000002ff1b7803 */ /* 0x000fe40000000000 */
[----:B------:R-:W-:-:S04]  /*0aa0*/  ISETP.NE.AND P1, PT, R28, RZ, PT ;  /* 0x000000ff1c00720c */ /* 0x000fc80003f25270 */
[----:B------:R-:W-:Y:S02]  /*0ab0*/  P2R R28, PR, RZ, 0x2 ;  /* 0x00000002ff1c7803 */ /* 0x000fe40000000000 */
[----:B------:R-:W-:Y:S02]  /*0ac0*/  P2R R18, PR, RZ, 0x1 ;  /* 0x00000001ff127803 */ /* 0x000fe40000000000 */
[----:B------:R-:W-:-:S04]  /*0ad0*/  ISETP.NE.AND P0, PT, R40, RZ, PT ;  /* 0x000000ff2800720c */ /* 0x000fc80003f05270 */
[----:B------:R-:W-:Y:S02]  /*0ae0*/  P2R R29, PR, RZ, 0x1 ;  /* 0x00000001ff1d7803 */ /* 0x000fe40000000000 */
[----:B------:R-:W-:-:S04]  /*0af0*/  ISETP.NE.AND P0, PT, R22, RZ, PT ;  /* 0x000000ff1600720c */ /* 0x000fc80003f05270 */
[----:B------:R-:W-:Y:S02]  /*0b00*/  P2R R22, PR, RZ, 0x1 ;  /* 0x00000001ff167803 */ /* 0x000fe40000000000 */
[----:B------:R-:W-:Y:S02]  /*0b10*/  ISETP.NE.AND P0, PT, R39, RZ, PT ;  /* 0x000000ff2700720c */ /* 0x000fe40003f05270 */
[----:B------:R-:W-:Y:S02]  /*0b20*/  P2R R34, PR, RZ, 0x4 ;  /* 0x00000004ff227803 */ /* 0x000fe40000000000 */
[----:B------:R-:W-:Y:S02]  /*0b30*/  ISETP.NE.AND P2, PT, R32, RZ, PT ;  /* 0x000000ff2000720c */ /* 0x000fe40003f45270 */
[----:B------:R-:W-:Y:S02]  /*0b40*/  P2R R32, PR, RZ, 0x1 ;  /* 0x00000001ff207803 */ /* 0x000fe40000000000 */
[----:B------:R-:W-:Y:S01]  /*0b50*/  ISETP.NE.AND P0, PT, R38, RZ, PT ;  /* 0x000000ff2600720c */ /* 0x000fe20003f05270 */
[----:B------:R-:W1:Y:S01]  /*0b60*/  S2UR UR5, SR_CgaCtaId ;  /* 0x00000000000579c3 */ /* 0x000e620000008800 */
[----:B------:R-:W-:-:S02]  /*0b70*/  UMOV UR4, 0x400 ;  /* 0x0000040000047882 */ /* 0x000fc40000000000 */
[----:B-1----:R-:W-:Y:S01]  /*0b80*/  UPRMT UR4, UR5, 0x654, UR4 ;  /* 0x0000065405047896 */ /* 0x002fe20008000004 */
[----:B------:R-:W-:Y:S01]  /*0b90*/  IMAD.SHL.U32 R16, R16, 0x4, RZ ;  /* 0x0000000410107824 */ /* 0x000fe200078e00ff */
[-C--:B--2---:R-:W-:Y:S02]  /*0ba0*/  FSETP.NAN.AND P4, PT, R7, R7.reuse, PT ;  /* 0x000000070700720b */ /* 0x084fe40003f88000 */
[----:B------:R-:W-:Y:S02]  /*0bb0*/  FSETP.NAN.AND P5, PT, R6, R6, PT ;  /* 0x000000060600720b */ /* 0x000fe40003fa8000 */
[----:B------:R-:W-:Y:S02]  /*0bc0*/  FSETP.GEU.AND P3, PT, R11, R7, PT ;  /* 0x000000070b00720b */ /* 0x000fe40003f6e000 */
[----:B------:R-:W-:Y:S02]  /*0bd0*/  FSETP.NAN.AND P6, PT, R5, R5, PT ;  /* 0x000000050500720b */ /* 0x000fe40003fc8000 */
[----:B------:R-:W-:-:S05]  /*0be0*/  FSETP.NAN.AND P1, PT, R4, R4, PT ;  /* 0x000000040400720b */ /* 0x000fca0003f28000 */
[----:B------:R-:W-:Y:S02]  /*0bf0*/  @!P4 SEL R7, R7, R11, !P3 ;  /* 0x0000000b0707c207 */ /* 0x000fe40005800000 */
[----:B------:R-:W-:-:S04]  /*0c00*/  FSETP.GEU.AND P4, PT, R10, R6, PT ;  /* 0x000000060a00720b */ /* 0x000fc80003f8e000 */
[----:B------:R-:W-:Y:S02]  /*0c10*/  @!P5 SEL R6, R6, R10, !P4 ;  /* 0x0000000a0606d207 */ /* 0x000fe40006000000 */
[----:B------:R-:W-:-:S04]  /*0c20*/  FSETP.GEU.AND P5, PT, R9, R5, PT ;  /* 0x000000050900720b */ /* 0x000fc80003fae000 */
[----:B------:R-:W-:Y:S02]  /*0c30*/  @!P6 SEL R5, R5, R9, !P5 ;  /* 0x000000090505e207 */ /* 0x000fe40006800000 */
[----:B------:R-:W-:-:S04]  /*0c40*/  FSETP.GEU.AND P6, PT, R8, R4, PT ;  /* 0x000000040800720b */ /* 0x000fc80003fce000 */
[----:B------:R-:W-:Y:S02]  /*0c50*/  @!P1 SEL R4, R4, R8, !P6 ;  /* 0x0000000804049207 */ /* 0x000fe40007000000 */
[----:B------:R-:W-:-:S04]  /*0c60*/  ISETP.NE.AND P1, PT, R28, RZ, PT ;  /* 0x000000ff1c00720c */ /* 0x000fc80003f25270 */
[----:B------:R-:W-:Y:S02]  /*0c70*/  SEL R2, RZ, 0x1, !P1 ;  /* 0x00000001ff027807 */ /* 0x000fe40004800000 */
        /* <DEDUP_REMOVED lines=12> */
[----:B------:R-:W-:Y:S02]  /*0d40*/  ISETP.NE.AND P1, PT, R24, RZ, PT ;  /* 0x000000ff1800720c */ /* 0x000fe40003f25270 */
[----:B------:R-:W-:Y:S02]  /*0d50*/  SEL R24, R20, 0x2, P0 ;  /* 0x0000000214187807 */ /* 0x000fe40000000000 */
[----:B------:R-:W-:Y:S02]  /*0d60*/  SEL R27, RZ, 0x1, !P1 ;  /* 0x00000001ff1b7807 */ /* 0x000fe40004800000 */
[----:B------:R-:W-:Y:S02]  /*0d70*/  ISETP.NE.AND P1, PT, R30, RZ, PT ;  /* 0x000000ff1e00720c */ /* 0x000fe40003f25270 */
[----:B------:R-:W-:-:S02]  /*0d80*/  ISETP.NE.AND P0, PT, R32, RZ, PT ;  /* 0x000000ff2000720c */ /* 0x000fc40003f05270 */
[----:B------:R-:W-:Y:S02]  /*0d90*/  SEL R28, R2, 0x2, P1 ;  /* 0x00000002021c7807 */ /* 0x000fe40000800000 */
[----:B------:R-:W-:Y:S02]  /*0da0*/  SEL R27, R27, 0x2, P0 ;  /* 0x000000021b1b7807 */ /* 0x000fe40000000000 */
[----:B------:R-:W-:Y:S02]  /*0db0*/  ISETP.NE.AND P1, PT, R31, RZ, PT ;  /* 0x000000ff1f00720c */ /* 0x000fe40003f25270 */
[----:B------:R-:W-:Y:S02]  /*0dc0*/  ISETP.NE.AND P0, PT, R22, RZ, PT ;  /* 0x000000ff1600720c */ /* 0x000fe40003f05270 */
[----:B------:R-:W-:Y:S02]  /*0dd0*/  SEL R8, R3, 0x2, P1 ;  /* 0x0000000203087807 */ /* 0x000fe40000800000 */
[----:B------:R-:W-:-:S02]  /*0de0*/  SEL R28, R28, 0x3, P0 ;  /* 0x000000031c1c7807 */ /* 0x000fc40000000000 */
[----:B------:R-:W-:-:S04]  /*0df0*/  ISETP.NE.AND P0, PT, R29, RZ, PT ;  /* 0x000000ff1d00720c */ /* 0x000fc80003f05270 */
[----:B------:R-:W-:Y:S02]  /*0e00*/  SEL R29, R8, 0x3, P0 ;  /* 0x00000003081d7807 */ /* 0x000fe40000000000 */
[----:B------:R-:W1:Y:S01]  /*0e10*/  S2R R8, SR_TID.X ;  /* 0x0000000000087919 */ /* 0x000e620000002100 */
[----:B------:R-:W-:-:S05]  /*0e20*/  LEA R30, R19, UR4, 0x2 ;  /* 0x00000004131e7c11 */ /* 0x000fca000f8e10ff */
[----:B------:R-:W-:Y:S04]  /*0e30*/  STS.128 [R30], R12 ;  /* 0x0000000c1e007388 */ /* 0x000fe80000000c00 */
[----:B------:R2:W-:Y:S01]  /*0e40*/  STS.128 [R30+0x10], R4 ;  /* 0x000010041e007388 */ /* 0x0005e20000000c00 */
[----:B------:R-:W-:Y:S02]  /*0e50*/  ISETP.NE.AND P1, PT, R33, RZ, PT ;  /* 0x000000ff2100720c */ /* 0x000fe40003f25270 */
[----:B------:R-:W-:Y:S02]  /*0e60*/  SEL R26, R26, 0x2, P2 ;  /* 0x000000021a1a7807 */ /* 0x000fe40001000000 */
[----:B------:R-:W-:Y:S02]  /*0e70*/  SEL R25, R9, 0x2, P1 ;  /* 0x0000000209197807 */ /* 0x000fe40000800000 */
[----:B------:R-:W-:-:S02]  /*0e80*/  ISETP.NE.AND P1, PT, R37, RZ, PT ;  /* 0x000000ff2500720c */ /* 0x000fc40003f25270 */
[----:B------:R-:W-:Y:S01]  /*0e90*/  ISETP.NE.AND P2, PT, R34, RZ, PT ;  /* 0x000000ff2200720c */ /* 0x000fe20003f45270 */
[----:B-1----:R-:W-:-:S05]  /*0ea0*/  IMAD.SHL.U32 R8, R8, 0x4, RZ ;  /* 0x0000000408087824 */ /* 0x002fca00078e00ff */
[----:B------:R-:W-:-:S04]  /*0eb0*/  LOP3.LUT R8, R8, 0x1fc, RZ, 0xc0, !PT ;  /* 0x000001fc08087812 */ /* 0x000fc800078ec0ff */
[----:B------:R-:W-:Y:S01]  /*0ec0*/  LEA R32, R8, UR4, 0x2 ;  /* 0x0000000408207c11 */ /* 0x000fe2000f8e10ff */
[----:B------:R-:W-:Y:S01]  /*0ed0*/  ULDC.64 UR4, c[0x0][0x218] ;  /* 0x0000860000047ab9 */ /* 0x000fe20000000a00 */
[----:B------:R-:W-:Y:S02]  /*0ee0*/  SEL R2, R10, 0x2, P2 ;  /* 0x000000020a027807 */ /* 0x000fe40001000000 */
[----:B------:R-:W-:Y:S01]  /*0ef0*/  SEL R3, R11, 0x2, P1 ;  /* 0x000000020b037807 */ /* 0x000fe20000800000 */
[----:B------:R-:W-:Y:S01]  /*0f00*/  BAR.SYNC.DEFER_BLOCKING 0x0 ;  /* 0x0000000000007b1d */ /* 0x000fe20000010000 */
[----:B------:R-:W-:Y:S02]  /*0f10*/  ISETP.NE.AND P2, PT, R23, RZ, PT ;  /* 0x000000ff1700720c */ /* 0x000fe40003f45270 */
[----:B------:R-:W-:Y:S02]  /*0f20*/  ISETP.NE.AND P1, PT, R21, RZ, PT ;  /* 0x000000ff1500720c */ /* 0x000fe40003f25270 */
[----:B------:R-:W-:-:S03]  /*0f30*/  ISETP.NE.AND P0, PT, R18, RZ, PT ;  /* 0x000000ff1200720c */ /* 0x000fc60003f05270 */
[----:B------:R-:W1:Y:S01]  /*0f40*/  LDC.64 R18, c[0x0][0x218] ;  /* 0x00008600ff127b82 */ /* 0x000e620000000a00 */
[----:B------:R-:W3:Y:S04]  /*0f50*/  LDS.128 R8, [R32] ;  /* 0x0000000020087984 */ /* 0x000ee80000000c00 */
[----:B------:R-:W4:Y:S01]  /*0f60*/  LDS.128 R20, [R32+0x800] ;  /* 0x0008000020147984 */ /* 0x000f220000000c00 */
[----:B------:R-:W-:-:S04]  /*0f70*/  LOP3.LUT R31, R16, 0x1fc, RZ, 0xc0, !PT ;  /* 0x000001fc101f7812 */ /* 0x000fc800078ec0ff */
[----:B------:R-:W-:Y:S02]  /*0f80*/  LOP3.LUT R33, R0, R31, RZ, 0xfc, !PT ;  /* 0x0000001f00217212 */ /* 0x000fe400078efcff */
[----:B------:R-:W-:Y:S02]  /*0f90*/  LOP3.LUT R31, R0, 0x200, R31, 0xfe, !PT ;  /* 0x00000200001f7812 */ /* 0x000fe400078efe1f */
[----:B------:R-:W-:Y:S02]  /*0fa0*/  SEL R25, R25, 0x3, P1 ;  /* 0x0000000319197807 */ /* 0x000fe40000800000 */
[----:B------:R-:W-:Y:S02]  /*0fb0*/  ISETP.GE.AND P1, PT, R33, 0x4ba00, PT ;  /* 0x0004ba002100780c */ /* 0x000fe40003f26270 */
[----:B------:R-:W-:Y:S02]  /*0fc0*/  SEL R27, R27, 0x3, P3 ;  /* 0x000000031b1b7807 */ /* 0x000fe40001800000 */
[----:B------:R-:W-:-:S02]  /*0fd0*/  ISETP.GE.AND P3, PT, R31, 0x4ba00, PT ;  /* 0x0004ba001f00780c */ /* 0x000fc40003f66270 */
[----:B------:R-:W-:Y:S02]  /*0fe0*/  SEL R26, R26, 0x3, P2 ;  /* 0x000000031a1a7807 */ /* 0x000fe40001000000 */
[----:B------:R-:W-:Y:S02]  /*0ff0*/  SHF.R.S32.HI R0, RZ, 0x1f, R0 ;  /* 0x0000001fff007819 */ /* 0x000fe40000011400 */
[----:B--2---:R-:W-:Y:S02]  /*1000*/  LEA R4, P2, R33, UR4, 0x2 ;  /* 0x0000000421047c11 */ /* 0x004fe4000f8410ff */
[----:B------:R-:W-:Y:S02]  /*1010*/  SEL R3, R3, 0x3, P5 ;  /* 0x0000000303037807 */ /* 0x000fe40002800000 */
[----:B------:R-:W-:Y:S01]  /*1020*/  SEL R2, R2, 0x3, P6 ;  /* 0x0000000302027807 */ /* 0x000fe20003000000 */
[C---:B-1----:R-:W-:Y:S01]  /*1030*/  IMAD.WIDE R18, R33.reuse, 0x4, R18 ;  /* 0x0000000421127825 */ /* 0x042fe200078e0212 */
[----:B------:R-:W-:Y:S01]  /*1040*/  LEA.HI.X R5, R33, UR5, R0, 0x2, P2 ;  /* 0x0000000521057c11 */ /* 0x000fe200090f1400 */
[----:B------:R-:W-:Y:S01]  /*1050*/  ULDC.64 UR4, c[0x0][0x220] ;  /* 0x0000880000047ab9 */ /* 0x000fe20000000a00 */
[----:B------:R-:W-:-:S02]  /*1060*/  SEL R24, R24, 0x3, P4 ;  /* 0x0000000318187807 */ /* 0x000fc40002000000 */
[----:B------:R-:W-:Y:S02]  /*1070*/  PRMT R7, R2, 0x3340, R3 ;  /* 0x0000334002077816 */ /* 0x000fe40000000003 */
[----:B------:R-:W-:Y:S02]  /*1080*/  IADD3 R2, P2, R17, UR4, RZ ;  /* 0x0000000411027c10 */ /* 0x000fe4000ff5e0ff */
[----:B------:R-:W-:Y:S01]  /*1090*/  PRMT R28, R28, 0x3340, R29 ;  /* 0x000033401c1c7816 */ /* 0x000fe2000000001d */
[----:B---3--:R1:W-:Y:S01]  /*10a0*/  @!P1 STG.E.128 desc[UR6][R18.64], R8 ;  /* 0x0000000812009986 */ /* 0x0083e2000c101d06 */
[----:B------:R-:W-:Y:S02]  /*10b0*/  PRMT R25, R25, 0x3340, R26 ;  /* 0x0000334019197816 */ /* 0x000fe4000000001a */
[----:B------:R-:W-:Y:S01]  /*10c0*/  PRMT R24, R24, 0x3340, R27 ;  /* 0x0000334018187816 */ /* 0x000fe2000000001b */
[----:B----4-:R1:W-:Y:S01]  /*10d0*/  @!P3 STG.E.128 desc[UR6][R4.64+0x800], R20 ;  /* 0x000800140400b986 */ /* 0x0103e2000c101d06 */
[----:B------:R-:W-:-:S02]  /*10e0*/  LEA.HI.X.SX32 R3, R17, UR5, 0x1, P2 ;  /* 0x0000000511037c11 */ /* 0x000fc400090f0eff */
[----:B------:R-:W-:Y:S02]  /*10f0*/  PRMT R6, R28, 0x5410, R25 ;  /* 0x000054101c067816 */ /* 0x000fe40000000019 */
[----:B------:R-:W-:Y:S01]  /*1100*/  PRMT R7, R7, 0x5410, R24 ;  /* 0x0000541007077816 */ /* 0x000fe20000000018 */
[----:B------:R-:W-:Y:S06]  /*1110*/  @P0 EXIT ;  /* 0x000000000000094d */ /* 0x000fec0003800000 */
[----:B------:R-:W-:Y:S01]  /*1120*/  STG.E.64 desc[UR6][R2.64], R6 ;  /* 0x0000000602007986 */ /* 0x000fe2000c101b06 */
[----:B------:R-:W-:Y:S05]  /*1130*/  EXIT ;  /* 0x000000000000794d */ /* 0x000fea0003800000 */
.L_x_0:
[----:B------:R-:W-:-:S00]  /*1140*/  BRA `(.L_x_0) ;  /* 0xfffffffc00fc7947 */ /* 0x000fc0000383ffff */
[----:B------:R-:W-:-:S00]  /*1150*/  NOP ;  /* 0x0000000000007918 */ /* 0x000fc00000000000 */
        /* <DEDUP_REMOVED lines=10> */
.L_x_1:


//--------------------- .nv.shared.triton_poi_fused_max_pool2d_with_indices_18 --------------------------
	.section	.nv.shared.triton_poi_fused_max_pool2d_with_indices_18,"aw",@nobits
	.sectionflags	@""
	.align	16
	.zero		1024


//--------------------- .nv.constant0.triton_poi_fused_max_pool2d_with_indices_18 --------------------------
	.section	.nv.constant0.triton_poi_fused_max_pool2d_with_indices_18,"a",@progbits
	.sectionflags	@""
	.align	4
.nv.constant0.triton_poi_fused_max_pool2d_with_indices_18:
	.zero		556
